//
// Generated by NVIDIA NVVM Compiler
//
// Compiler Build ID: CL-36424714
// Cuda compilation tools, release 13.0, V13.0.88
// Based on NVVM 20.0.0
//

.version 9.0
.target sm_100
.address_size 64

	// .globl	_Z21double_to_half_kernelPdP6__halfi

.visible .entry _Z21double_to_half_kernelPdP6__halfi(
	.param .u64 .ptr .align 1 _Z21double_to_half_kernelPdP6__halfi_param_0,
	.param .u64 .ptr .align 1 _Z21double_to_half_kernelPdP6__halfi_param_1,
	.param .u32 _Z21double_to_half_kernelPdP6__halfi_param_2
)
{
	.reg .pred 	%p<2>;
	.reg .b16 	%rs<2>;
	.reg .b32 	%r<6>;
	.reg .b32 	%f<2>;
	.reg .b64 	%rd<9>;
	.reg .b64 	%fd<2>;

	ld.param.u64 	%rd1, [_Z21double_to_half_kernelPdP6__halfi_param_0];
	ld.param.u64 	%rd2, [_Z21double_to_half_kernelPdP6__halfi_param_1];
	ld.param.u32 	%r2, [_Z21double_to_half_kernelPdP6__halfi_param_2];
	mov.u32 	%r3, %ctaid.x;
	mov.u32 	%r4, %ntid.x;
	mov.u32 	%r5, %tid.x;
	mad.lo.s32 	%r1, %r3, %r4, %r5;
	setp.ge.s32 	%p1, %r1, %r2;
	@%p1 bra 	$L__BB0_2;
	cvta.to.global.u64 	%rd3, %rd1;
	cvta.to.global.u64 	%rd4, %rd2;
	mul.wide.s32 	%rd5, %r1, 8;
	add.s64 	%rd6, %rd3, %rd5;
	ld.global.f64 	%fd1, [%rd6];
	cvt.rn.f32.f64 	%f1, %fd1;
	// begin inline asm
	{  cvt.rn.f16.f32 %rs1, %f1;}

	// end inline asm
	mul.wide.s32 	%rd7, %r1, 2;
	add.s64 	%rd8, %rd4, %rd7;
	st.global.u16 	[%rd8], %rs1;
$L__BB0_2:
	ret;

}
	// .globl	_Z21half_to_double_kernelP6__halfPdi
.visible .entry _Z21half_to_double_kernelP6__halfPdi(
	.param .u64 .ptr .align 1 _Z21half_to_double_kernelP6__halfPdi_param_0,
	.param .u64 .ptr .align 1 _Z21half_to_double_kernelP6__halfPdi_param_1,
	.param .u32 _Z21half_to_double_kernelP6__halfPdi_param_2
)
{
	.reg .pred 	%p<2>;
	.reg .b16 	%rs<2>;
	.reg .b32 	%r<6>;
	.reg .b32 	%f<2>;
	.reg .b64 	%rd<9>;
	.reg .b64 	%fd<2>;

	ld.param.u64 	%rd1, [_Z21half_to_double_kernelP6__halfPdi_param_0];
	ld.param.u64 	%rd2, [_Z21half_to_double_kernelP6__halfPdi_param_1];
	ld.param.u32 	%r2, [_Z21half_to_double_kernelP6__halfPdi_param_2];
	mov.u32 	%r3, %ctaid.x;
	mov.u32 	%r4, %ntid.x;
	mov.u32 	%r5, %tid.x;
	mad.lo.s32 	%r1, %r3, %r4, %r5;
	setp.ge.s32 	%p1, %r1, %r2;
	@%p1 bra 	$L__BB1_2;
	cvta.to.global.u64 	%rd3, %rd1;
	cvta.to.global.u64 	%rd4, %rd2;
	mul.wide.s32 	%rd5, %r1, 2;
	add.s64 	%rd6, %rd3, %rd5;
	ld.global.u16 	%rs1, [%rd6];
	// begin inline asm
	{  cvt.f32.f16 %f1, %rs1;}

	// end inline asm
	cvt.f64.f32 	%fd1, %f1;
	mul.wide.s32 	%rd7, %r1, 8;
	add.s64 	%rd8, %rd4, %rd7;
	st.global.f64 	[%rd8], %fd1;
$L__BB1_2:
	ret;

}
	// .globl	_Z22double_to_float_kernelPdPfi
.visible .entry _Z22double_to_float_kernelPdPfi(
	.param .u64 .ptr .align 1 _Z22double_to_float_kernelPdPfi_param_0,
	.param .u64 .ptr .align 1 _Z22double_to_float_kernelPdPfi_param_1,
	.param .u32 _Z22double_to_float_kernelPdPfi_param_2
)
{
	.reg .pred 	%p<2>;
	.reg .b32 	%r<6>;
	.reg .b32 	%f<2>;
	.reg .b64 	%rd<9>;
	.reg .b64 	%fd<2>;

	ld.param.u64 	%rd1, [_Z22double_to_float_kernelPdPfi_param_0];
	ld.param.u64 	%rd2, [_Z22double_to_float_kernelPdPfi_param_1];
	ld.param.u32 	%r2, [_Z22double_to_float_kernelPdPfi_param_2];
	mov.u32 	%r3, %ctaid.x;
	mov.u32 	%r4, %ntid.x;
	mov.u32 	%r5, %tid.x;
	mad.lo.s32 	%r1, %r3, %r4, %r5;
	setp.ge.s32 	%p1, %r1, %r2;
	@%p1 bra 	$L__BB2_2;
	cvta.to.global.u64 	%rd3, %rd1;
	cvta.to.global.u64 	%rd4, %rd2;
	mul.wide.s32 	%rd5, %r1, 8;
	add.s64 	%rd6, %rd3, %rd5;
	ld.global.f64 	%fd1, [%rd6];
	cvt.rn.f32.f64 	%f1, %fd1;
	mul.wide.s32 	%rd7, %r1, 4;
	add.s64 	%rd8, %rd4, %rd7;
	st.global.f32 	[%rd8], %f1;
$L__BB2_2:
	ret;

}
	// .globl	_Z22float_to_double_kernelPfPdi
.visible .entry _Z22float_to_double_kernelPfPdi(
	.param .u64 .ptr .align 1 _Z22float_to_double_kernelPfPdi_param_0,
	.param .u64 .ptr .align 1 _Z22float_to_double_kernelPfPdi_param_1,
	.param .u32 _Z22float_to_double_kernelPfPdi_param_2
)
{
	.reg .pred 	%p<2>;
	.reg .b32 	%r<6>;
	.reg .b32 	%f<2>;
	.reg .b64 	%rd<9>;
	.reg .b64 	%fd<2>;

	ld.param.u64 	%rd1, [_Z22float_to_double_kernelPfPdi_param_0];
	ld.param.u64 	%rd2, [_Z22float_to_double_kernelPfPdi_param_1];
	ld.param.u32 	%r2, [_Z22float_to_double_kernelPfPdi_param_2];
	mov.u32 	%r3, %ctaid.x;
	mov.u32 	%r4, %ntid.x;
	mov.u32 	%r5, %tid.x;
	mad.lo.s32 	%r1, %r3, %r4, %r5;
	setp.ge.s32 	%p1, %r1, %r2;
	@%p1 bra 	$L__BB3_2;
	cvta.to.global.u64 	%rd3, %rd1;
	cvta.to.global.u64 	%rd4, %rd2;
	mul.wide.s32 	%rd5, %r1, 4;
	add.s64 	%rd6, %rd3, %rd5;
	ld.global.f32 	%f1, [%rd6];
	cvt.f64.f32 	%fd1, %f1;
	mul.wide.s32 	%rd7, %r1, 8;
	add.s64 	%rd8, %rd4, %rd7;
	st.global.f64 	[%rd8], %fd1;
$L__BB3_2:
	ret;

}
	// .globl	_Z12scale_matrixPdid
.visible .entry _Z12scale_matrixPdid(
	.param .u64 .ptr .align 1 _Z12scale_matrixPdid_param_0,
	.param .u32 _Z12scale_matrixPdid_param_1,
	.param .f64 _Z12scale_matrixPdid_param_2
)
{
	.reg .pred 	%p<2>;
	.reg .b32 	%r<6>;
	.reg .b64 	%rd<5>;
	.reg .b64 	%fd<4>;

	ld.param.u64 	%rd1, [_Z12scale_matrixPdid_param_0];
	ld.param.u32 	%r2, [_Z12scale_matrixPdid_param_1];
	ld.param.f64 	%fd1, [_Z12scale_matrixPdid_param_2];
	mov.u32 	%r3, %ctaid.x;
	mov.u32 	%r4, %ntid.x;
	mov.u32 	%r5, %tid.x;
	mad.lo.s32 	%r1, %r3, %r4, %r5;
	setp.ge.s32 	%p1, %r1, %r2;
	@%p1 bra 	$L__BB4_2;
	cvta.to.global.u64 	%rd2, %rd1;
	mul.wide.s32 	%rd3, %r1, 8;
	add.s64 	%rd4, %rd2, %rd3;
	ld.global.f64 	%fd2, [%rd4];
	mul.f64 	%fd3, %fd1, %fd2;
	st.global.f64 	[%rd4], %fd3;
$L__BB4_2:
	ret;

}


// ===== COMPILED SASS (sm_100) =====

	.target	sm_100

	.elftype	@"ET_EXEC"


//--------------------- .note.nv.tkinfo           --------------------------
	.section	.note.nv.tkinfo,"",@"SHT_NOTE"
	.sectionflags	@"SHF_NOTE_NV_TKINFO"
	.tkinfo
        /*0018*/ 	.word	0x00000002
        /*0030*/ 	.string	""
        /*0030*/ 	.string	"ptxas"
        /*0030*/ 	.string	"Cuda compilation tools, release 13.0, V13.0.88"
        /*0030*/ 	.string	"Build cuda_13.0.r13.0/compiler.36424714_0"
        /*0030*/ 	.string	"-arch sm_100 -m 64 "



//--------------------- .note.nv.cuinfo           --------------------------
	.section	.note.nv.cuinfo,"",@"SHT_NOTE"
	.sectionflags	@"SHF_NOTE_NV_CUINFO"
        /*0018*/ 	.short	0x0002
        /*001a*/ 	.short	0x0064
        /*001c*/ 	.short	0x0082
	.zero		2


//--------------------- .nv.info                  --------------------------
	.section	.nv.info,"",@"SHT_CUDA_INFO"
	.align	4


	//----- nvinfo : EIATTR_REGCOUNT
	.align		4
        /*0000*/ 	.byte	0x04, 0x2f
        /*0002*/ 	.short	(.L_1 - .L_0)
	.align		4
.L_0:
        /*0004*/ 	.word	index@(_Z21double_to_half_kernelPdP6__halfi)
        /*0008*/ 	.word	0x0000000a


	//----- nvinfo : EIATTR_FRAME_SIZE
	.align		4
.L_1:
        /*000c*/ 	.byte	0x04, 0x11
        /*000e*/ 	.short	(.L_3 - .L_2)
	.align		4
.L_2:
        /*0010*/ 	.word	index@(_Z21double_to_half_kernelPdP6__halfi)
        /*0014*/ 	.word	0x00000000


	//----- nvinfo : EIATTR_REGCOUNT
	.align		4
.L_3:
        /*0018*/ 	.byte	0x04, 0x2f
        /*001a*/ 	.short	(.L_5 - .L_4)
	.align		4
.L_4:
        /*001c*/ 	.word	index@(_Z21half_to_double_kernelP6__halfPdi)
        /*0020*/ 	.word	0x0000000c


	//----- nvinfo : EIATTR_FRAME_SIZE
	.align		4
.L_5:
        /*0024*/ 	.byte	0x04, 0x11
        /*0026*/ 	.short	(.L_7 - .L_6)
	.align		4
.L_6:
        /*0028*/ 	.word	index@(_Z21half_to_double_kernelP6__halfPdi)
        /*002c*/ 	.word	0x00000000


	//----- nvinfo : EIATTR_REGCOUNT
	.align		4
.L_7:
        /*0030*/ 	.byte	0x04, 0x2f
        /*0032*/ 	.short	(.L_9 - .L_8)
	.align		4
.L_8:
        /*0034*/ 	.word	index@(_Z22double_to_float_kernelPdPfi)
        /*0038*/ 	.word	0x0000000c


	//----- nvinfo : EIATTR_FRAME_SIZE
	.align		4
.L_9:
        /*003c*/ 	.byte	0x04, 0x11
        /*003e*/ 	.short	(.L_11 - .L_10)
	.align		4
.L_10:
        /*0040*/ 	.word	index@(_Z22double_to_float_kernelPdPfi)
        /*0044*/ 	.word	0x00000000


	//----- nvinfo : EIATTR_REGCOUNT
	.align		4
.L_11:
        /*0048*/ 	.byte	0x04, 0x2f
        /*004a*/ 	.short	(.L_13 - .L_12)
	.align		4
.L_12:
        /*004c*/ 	.word	index@(_Z22float_to_double_kernelPfPdi)
        /*0050*/ 	.word	0x0000000c


	//----- nvinfo : EIATTR_FRAME_SIZE
	.align		4
.L_13:
        /*0054*/ 	.byte	0x04, 0x11
        /*0056*/ 	.short	(.L_15 - .L_14)
	.align		4
.L_14:
        /*0058*/ 	.word	index@(_Z22float_to_double_kernelPfPdi)
        /*005c*/ 	.word	0x00000000


	//----- nvinfo : EIATTR_REGCOUNT
	.align		4
.L_15:
        /*0060*/ 	.byte	0x04, 0x2f
        /*0062*/ 	.short	(.L_17 - .L_16)
	.align		4
.L_16:
        /*0064*/ 	.word	index@(_Z12scale_matrixPdid)
        /*0068*/ 	.word	0x00000008


	//----- nvinfo : EIATTR_FRAME_SIZE
	.align		4
.L_17:
        /*006c*/ 	.byte	0x04, 0x11
        /*006e*/ 	.short	(.L_19 - .L_18)
	.align		4
.L_18:
        /*0070*/ 	.word	index@(_Z12scale_matrixPdid)
        /*0074*/ 	.word	0x00000000


	//----- nvinfo : EIATTR_MIN_STACK_SIZE
	.align		4
.L_19:
        /*0078*/ 	.byte	0x04, 0x12
        /*007a*/ 	.short	(.L_21 - .L_20)
	.align		4
.L_20:
        /*007c*/ 	.word	index@(_Z12scale_matrixPdid)
        /*0080*/ 	.word	0x00000000


	//----- nvinfo : EIATTR_MIN_STACK_SIZE
	.align		4
.L_21:
        /*0084*/ 	.byte	0x04, 0x12
        /*0086*/ 	.short	(.L_23 - .L_22)
	.align		4
.L_22:
        /*0088*/ 	.word	index@(_Z22float_to_double_kernelPfPdi)
        /*008c*/ 	.word	0x00000000


	//----- nvinfo : EIATTR_MIN_STACK_SIZE
	.align		4
.L_23:
        /*0090*/ 	.byte	0x04, 0x12
        /*0092*/ 	.short	(.L_25 - .L_24)
	.align		4
.L_24:
        /*0094*/ 	.word	index@(_Z22double_to_float_kernelPdPfi)
        /*0098*/ 	.word	0x00000000


	//----- nvinfo : EIATTR_MIN_STACK_SIZE
	.align		4
.L_25:
        /*009c*/ 	.byte	0x04, 0x12
        /*009e*/ 	.short	(.L_27 - .L_26)
	.align		4
.L_26:
        /*00a0*/ 	.word	index@(_Z21half_to_double_kernelP6__halfPdi)
        /*00a4*/ 	.word	0x00000000


	//----- nvinfo : EIATTR_MIN_STACK_SIZE
	.align		4
.L_27:
        /*00a8*/ 	.byte	0x04, 0x12
        /*00aa*/ 	.short	(.L_29 - .L_28)
	.align		4
.L_28:
        /*00ac*/ 	.word	index@(_Z21double_to_half_kernelPdP6__halfi)
        /*00b0*/ 	.word	0x00000000
.L_29:


//--------------------- .nv.compat                --------------------------
	.section	.nv.compat,"",@"SHT_CUDA_COMPAT_INFO"
	.align	4
        /*0000*/ 	.byte	0x02, 0x09, 0x00, 0x00, 0x02, 0x02, 0x01, 0x00, 0x02, 0x05, 0x05, 0x00, 0x03, 0x07, 0x01, 0x01
        /*0010*/ 	.byte	0x02, 0x03, 0x00, 0x00, 0x02, 0x06, 0x01, 0x00, 0x04, 0x0b, 0x08, 0x00, 0x01, 0x00, 0x00, 0x00
        /*0020*/ 	.byte	0x00, 0x00, 0x00, 0x00


//--------------------- .nv.info._Z12scale_matrixPdid --------------------------
	.section	.nv.info._Z12scale_matrixPdid,"",@"SHT_CUDA_INFO"
	.sectionflags	@""
	.align	4


	//----- nvinfo : EIATTR_CUDA_API_VERSION
	.align		4
        /*0000*/ 	.byte	0x04, 0x37
        /*0002*/ 	.short	(.L_31 - .L_30)
.L_30:
        /*0004*/ 	.word	0x00000082


	//----- nvinfo : EIATTR_KPARAM_INFO
	.align		4
.L_31:
        /*0008*/ 	.byte	0x04, 0x17
        /*000a*/ 	.short	(.L_33 - .L_32)
.L_32:
        /*000c*/ 	.word	0x00000000
        /*0010*/ 	.short	0x0002
        /*0012*/ 	.short	0x0010
        /*0014*/ 	.byte	0x00, 0xf0, 0x21, 0x00


	//----- nvinfo : EIATTR_KPARAM_INFO
	.align		4
.L_33:
        /*0018*/ 	.byte	0x04, 0x17
        /*001a*/ 	.short	(.L_35 - .L_34)
.L_34:
        /*001c*/ 	.word	0x00000000
        /*0020*/ 	.short	0x0001
        /*0022*/ 	.short	0x0008
        /*0024*/ 	.byte	0x00, 0xf0, 0x11, 0x00


	//----- nvinfo : EIATTR_KPARAM_INFO
	.align		4
.L_35:
        /*0028*/ 	.byte	0x04, 0x17
        /*002a*/ 	.short	(.L_37 - .L_36)
.L_36:
        /*002c*/ 	.word	0x00000000
        /*0030*/ 	.short	0x0000
        /*0032*/ 	.short	0x0000
        /*0034*/ 	.byte	0x00, 0xf5, 0x21, 0x00


	//----- nvinfo : EIATTR_SPARSE_MMA_MASK
	.align		4
.L_37:
        /*0038*/ 	.byte	0x03, 0x50
        /*003a*/ 	.short	0x0000


	//----- nvinfo : EIATTR_MAXREG_COUNT
	.align		4
        /*003c*/ 	.byte	0x03, 0x1b
        /*003e*/ 	.short	0x00ff


	//----- nvinfo : EIATTR_MERCURY_ISA_VERSION
	.align		4
        /*0040*/ 	.byte	0x03, 0x5f
        /*0042*/ 	.short	0x0101


	//----- nvinfo : EIATTR_VRC_CTA_INIT_COUNT
	.align		4
        /*0044*/ 	.byte	0x02, 0x4a
	.zero		1
	.zero		1


	//----- nvinfo : EIATTR_EXIT_INSTR_OFFSETS
	.align		4
        /*0048*/ 	.byte	0x04, 0x1c
        /*004a*/ 	.short	(.L_39 - .L_38)


	//   ....[0]....
.L_38:
        /*004c*/ 	.word	0x00000070


	//   ....[1]....
        /*0050*/ 	.word	0x000000f0


	//----- nvinfo : EIATTR_CBANK_PARAM_SIZE
	.align		4
.L_39:
        /*0054*/ 	.byte	0x03, 0x19
        /*0056*/ 	.short	0x0018


	//----- nvinfo : EIATTR_PARAM_CBANK
	.align		4
        /*0058*/ 	.byte	0x04, 0x0a
        /*005a*/ 	.short	(.L_41 - .L_40)
	.align		4
.L_40:
        /*005c*/ 	.word	index@(.nv.constant0._Z12scale_matrixPdid)
        /*0060*/ 	.short	0x0380
        /*0062*/ 	.short	0x0018


	//----- nvinfo : EIATTR_SW_WAR
	.align		4
.L_41:
        /*0064*/ 	.byte	0x04, 0x36
        /*0066*/ 	.short	(.L_43 - .L_42)
.L_42:
        /*0068*/ 	.word	0x00000008
.L_43:


//--------------------- .nv.info._Z22float_to_double_kernelPfPdi --------------------------
	.section	.nv.info._Z22float_to_double_kernelPfPdi,"",@"SHT_CUDA_INFO"
	.sectionflags	@""
	.align	4


	//----- nvinfo : EIATTR_CUDA_API_VERSION
	.align		4
        /*0000*/ 	.byte	0x04, 0x37
        /*0002*/ 	.short	(.L_45 - .L_44)
.L_44:
        /*0004*/ 	.word	0x00000082


	//----- nvinfo : EIATTR_KPARAM_INFO
	.align		4
.L_45:
        /*0008*/ 	.byte	0x04, 0x17
        /*000a*/ 	.short	(.L_47 - .L_46)
.L_46:
        /*000c*/ 	.word	0x00000000
        /*0010*/ 	.short	0x0002
        /*0012*/ 	.short	0x0010
        /*0014*/ 	.byte	0x00, 0xf0, 0x11, 0x00


	//----- nvinfo : EIATTR_KPARAM_INFO
	.align		4
.L_47:
        /*0018*/ 	.byte	0x04, 0x17
        /*001a*/ 	.short	(.L_49 - .L_48)
.L_48:
        /*001c*/ 	.word	0x00000000
        /*0020*/ 	.short	0x0001
        /*0022*/ 	.short	0x0008
        /*0024*/ 	.byte	0x00, 0xf5, 0x21, 0x00


	//----- nvinfo : EIATTR_KPARAM_INFO
	.align		4
.L_49:
        /*0028*/ 	.byte	0x04, 0x17
        /*002a*/ 	.short	(.L_51 - .L_50)
.L_50:
        /*002c*/ 	.word	0x00000000
        /*0030*/ 	.short	0x0000
        /*0032*/ 	.short	0x0000
        /*0034*/ 	.byte	0x00, 0xf5, 0x21, 0x00


	//----- nvinfo : EIATTR_SPARSE_MMA_MASK
	.align		4
.L_51:
        /*0038*/ 	.byte	0x03, 0x50
        /*003a*/ 	.short	0x0000


	//----- nvinfo : EIATTR_MAXREG_COUNT
	.align		4
        /*003c*/ 	.byte	0x03, 0x1b
        /*003e*/ 	.short	0x00ff


	//----- nvinfo : EIATTR_MERCURY_ISA_VERSION
	.align		4
        /*0040*/ 	.byte	0x03, 0x5f
        /*0042*/ 	.short	0x0101


	//----- nvinfo : EIATTR_VRC_CTA_INIT_COUNT
	.align		4
        /*0044*/ 	.byte	0x02, 0x4a
	.zero		1
	.zero		1


	//----- nvinfo : EIATTR_EXIT_INSTR_OFFSETS
	.align		4
        /*0048*/ 	.byte	0x04, 0x1c
        /*004a*/ 	.short	(.L_53 - .L_52)


	//   ....[0]....
.L_52:
        /*004c*/ 	.word	0x00000070


	//   ....[1]....
        /*0050*/ 	.word	0x00000100


	//----- nvinfo : EIATTR_CBANK_PARAM_SIZE
	.align		4
.L_53:
        /*0054*/ 	.byte	0x03, 0x19
        /*0056*/ 	.short	0x0014


	//----- nvinfo : EIATTR_PARAM_CBANK
	.align		4
        /*0058*/ 	.byte	0x04, 0x0a
        /*005a*/ 	.short	(.L_55 - .L_54)
	.align		4
.L_54:
        /*005c*/ 	.word	index@(.nv.constant0._Z22float_to_double_kernelPfPdi)
        /*0060*/ 	.short	0x0380
        /*0062*/ 	.short	0x0014


	//----- nvinfo : EIATTR_SW_WAR
	.align		4
.L_55:
        /*0064*/ 	.byte	0x04, 0x36
        /*0066*/ 	.short	(.L_57 - .L_56)
.L_56:
        /*0068*/ 	.word	0x00000008
.L_57:


//--------------------- .nv.info._Z22double_to_float_kernelPdPfi --------------------------
	.section	.nv.info._Z22double_to_float_kernelPdPfi,"",@"SHT_CUDA_INFO"
	.sectionflags	@""
	.align	4


	//----- nvinfo : EIATTR_CUDA_API_VERSION
	.align		4
        /*0000*/ 	.byte	0x04, 0x37
        /*0002*/ 	.short	(.L_59 - .L_58)
.L_58:
        /*0004*/ 	.word	0x00000082


	//----- nvinfo : EIATTR_KPARAM_INFO
	.align		4
.L_59:
        /*0008*/ 	.byte	0x04, 0x17
        /*000a*/ 	.short	(.L_61 - .L_60)
.L_60:
        /*000c*/ 	.word	0x00000000
        /*0010*/ 	.short	0x0002
        /*0012*/ 	.short	0x0010
        /*0014*/ 	.byte	0x00, 0xf0, 0x11, 0x00


	//----- nvinfo : EIATTR_KPARAM_INFO
	.align		4
.L_61:
        /*0018*/ 	.byte	0x04, 0x17
        /*001a*/ 	.short	(.L_63 - .L_62)
.L_62:
        /*001c*/ 	.word	0x00000000
        /*0020*/ 	.short	0x0001
        /*0022*/ 	.short	0x0008
        /*0024*/ 	.byte	0x00, 0xf5, 0x21, 0x00


	//----- nvinfo : EIATTR_KPARAM_INFO
	.align		4
.L_63:
        /*0028*/ 	.byte	0x04, 0x17
        /*002a*/ 	.short	(.L_65 - .L_64)
.L_64:
        /*002c*/ 	.word	0x00000000
        /*0030*/ 	.short	0x0000
        /*0032*/ 	.short	0x0000
        /*0034*/ 	.byte	0x00, 0xf5, 0x21, 0x00


	//----- nvinfo : EIATTR_SPARSE_MMA_MASK
	.align		4
.L_65:
        /*0038*/ 	.byte	0x03, 0x50
        /*003a*/ 	.short	0x0000


	//----- nvinfo : EIATTR_MAXREG_COUNT
	.align		4
        /*003c*/ 	.byte	0x03, 0x1b
        /*003e*/ 	.short	0x00ff


	//----- nvinfo : EIATTR_MERCURY_ISA_VERSION
	.align		4
        /*0040*/ 	.byte	0x03, 0x5f
        /*0042*/ 	.short	0x0101


	//----- nvinfo : EIATTR_VRC_CTA_INIT_COUNT
	.align		4
        /*0044*/ 	.byte	0x02, 0x4a
	.zero		1
	.zero		1


	//----- nvinfo : EIATTR_EXIT_INSTR_OFFSETS
	.align		4
        /*0048*/ 	.byte	0x04, 0x1c
        /*004a*/ 	.short	(.L_67 - .L_66)


	//   ....[0]....
.L_66:
        /*004c*/ 	.word	0x00000070


	//   ....[1]....
        /*0050*/ 	.word	0x00000100


	//----- nvinfo : EIATTR_CBANK_PARAM_SIZE
	.align		4
.L_67:
        /*0054*/ 	.byte	0x03, 0x19
        /*0056*/ 	.short	0x0014


	//----- nvinfo : EIATTR_PARAM_CBANK
	.align		4
        /*0058*/ 	.byte	0x04, 0x0a
        /*005a*/ 	.short	(.L_69 - .L_68)
	.align		4
.L_68:
        /*005c*/ 	.word	index@(.nv.constant0._Z22double_to_float_kernelPdPfi)
        /*0060*/ 	.short	0x0380
        /*0062*/ 	.short	0x0014


	//----- nvinfo : EIATTR_SW_WAR
	.align		4
.L_69:
        /*0064*/ 	.byte	0x04, 0x36
        /*0066*/ 	.short	(.L_71 - .L_70)
.L_70:
        /*0068*/ 	.word	0x00000008
.L_71:


//--------------------- .nv.info._Z21half_to_double_kernelP6__halfPdi --------------------------
	.section	.nv.info._Z21half_to_double_kernelP6__halfPdi,"",@"SHT_CUDA_INFO"
	.sectionflags	@""
	.align	4


	//----- nvinfo : EIATTR_CUDA_API_VERSION
	.align		4
        /*0000*/ 	.byte	0x04, 0x37
        /*0002*/ 	.short	(.L_73 - .L_72)
.L_72:
        /*0004*/ 	.word	0x00000082


	//----- nvinfo : EIATTR_KPARAM_INFO
	.align		4
.L_73:
        /*0008*/ 	.byte	0x04, 0x17
        /*000a*/ 	.short	(.L_75 - .L_74)
.L_74:
        /*000c*/ 	.word	0x00000000
        /*0010*/ 	.short	0x0002
        /*0012*/ 	.short	0x0010
        /*0014*/ 	.byte	0x00, 0xf0, 0x11, 0x00


	//----- nvinfo : EIATTR_KPARAM_INFO
	.align		4
.L_75:
        /*0018*/ 	.byte	0x04, 0x17
        /*001a*/ 	.short	(.L_77 - .L_76)
.L_76:
        /*001c*/ 	.word	0x00000000
        /*0020*/ 	.short	0x0001
        /*0022*/ 	.short	0x0008
        /*0024*/ 	.byte	0x00, 0xf5, 0x21, 0x00


	//----- nvinfo : EIATTR_KPARAM_INFO
	.align		4
.L_77:
        /*0028*/ 	.byte	0x04, 0x17
        /*002a*/ 	.short	(.L_79 - .L_78)
.L_78:
        /*002c*/ 	.word	0x00000000
        /*0030*/ 	.short	0x0000
        /*0032*/ 	.short	0x0000
        /*0034*/ 	.byte	0x00, 0xf5, 0x21, 0x00


	//----- nvinfo : EIATTR_SPARSE_MMA_MASK
	.align		4
.L_79:
        /*0038*/ 	.byte	0x03, 0x50
        /*003a*/ 	.short	0x0000


	//----- nvinfo : EIATTR_MAXREG_COUNT
	.align		4
        /*003c*/ 	.byte	0x03, 0x1b
        /*003e*/ 	.short	0x00ff


	//----- nvinfo : EIATTR_MERCURY_ISA_VERSION
	.align		4
        /*0040*/ 	.byte	0x03, 0x5f
        /*0042*/ 	.short	0x0101


	//----- nvinfo : EIATTR_VRC_CTA_INIT_COUNT
	.align		4
        /*0044*/ 	.byte	0x02, 0x4a
	.zero		1
	.zero		1


	//----- nvinfo : EIATTR_EXIT_INSTR_OFFSETS
	.align		4
        /*0048*/ 	.byte	0x04, 0x1c
        /*004a*/ 	.short	(.L_81 - .L_80)


	//   ....[0]....
.L_80:
        /*004c*/ 	.word	0x00000070


	//   ....[1]....
        /*0050*/ 	.word	0x00000110


	//----- nvinfo : EIATTR_CBANK_PARAM_SIZE
	.align		4
.L_81:
        /*0054*/ 	.byte	0x03, 0x19
        /*0056*/ 	.short	0x0014


	//----- nvinfo : EIATTR_PARAM_CBANK
	.align		4
        /*0058*/ 	.byte	0x04, 0x0a
        /*005a*/ 	.short	(.L_83 - .L_82)
	.align		4
.L_82:
        /*005c*/ 	.word	index@(.nv.constant0._Z21half_to_double_kernelP6__halfPdi)
        /*0060*/ 	.short	0x0380
        /*0062*/ 	.short	0x0014


	//----- nvinfo : EIATTR_SW_WAR
	.align		4
.L_83:
        /*0064*/ 	.byte	0x04, 0x36
        /*0066*/ 	.short	(.L_85 - .L_84)
.L_84:
        /*0068*/ 	.word	0x00000008
.L_85:


//--------------------- .nv.info._Z21double_to_half_kernelPdP6__halfi --------------------------
	.section	.nv.info._Z21double_to_half_kernelPdP6__halfi,"",@"SHT_CUDA_INFO"
	.sectionflags	@""
	.align	4


	//----- nvinfo : EIATTR_CUDA_API_VERSION
	.align		4
        /*0000*/ 	.byte	0x04, 0x37
        /*0002*/ 	.short	(.L_87 - .L_86)
.L_86:
        /*0004*/ 	.word	0x00000082


	//----- nvinfo : EIATTR_KPARAM_INFO
	.align		4
.L_87:
        /*0008*/ 	.byte	0x04, 0x17
        /*000a*/ 	.short	(.L_89 - .L_88)
.L_88:
        /*000c*/ 	.word	0x00000000
        /*0010*/ 	.short	0x0002
        /*0012*/ 	.short	0x0010
        /*0014*/ 	.byte	0x00, 0xf0, 0x11, 0x00


	//----- nvinfo : EIATTR_KPARAM_INFO
	.align		4
.L_89:
        /*0018*/ 	.byte	0x04, 0x17
        /*001a*/ 	.short	(.L_91 - .L_90)
.L_90:
        /*001c*/ 	.word	0x00000000
        /*0020*/ 	.short	0x0001
        /*0022*/ 	.short	0x0008
        /*0024*/ 	.byte	0x00, 0xf5, 0x21, 0x00


	//----- nvinfo : EIATTR_KPARAM_INFO
	.align		4
.L_91:
        /*0028*/ 	.byte	0x04, 0x17
        /*002a*/ 	.short	(.L_93 - .L_92)
.L_92:
        /*002c*/ 	.word	0x00000000
        /*0030*/ 	.short	0x0000
        /*0032*/ 	.short	0x0000
        /*0034*/ 	.byte	0x00, 0xf5, 0x21, 0x00


	//----- nvinfo : EIATTR_SPARSE_MMA_MASK
	.align		4
.L_93:
        /*0038*/ 	.byte	0x03, 0x50
        /*003a*/ 	.short	0x0000


	//----- nvinfo : EIATTR_MAXREG_COUNT
	.align		4
        /*003c*/ 	.byte	0x03, 0x1b
        /*003e*/ 	.short	0x00ff


	//----- nvinfo : EIATTR_MERCURY_ISA_VERSION
	.align		4
        /*0040*/ 	.byte	0x03, 0x5f
        /*0042*/ 	.short	0x0101


	//----- nvinfo : EIATTR_VRC_CTA_INIT_COUNT
	.align		4
        /*0044*/ 	.byte	0x02, 0x4a
	.zero		1
	.zero		1


	//----- nvinfo : EIATTR_EXIT_INSTR_OFFSETS
	.align		4
        /*0048*/ 	.byte	0x04, 0x1c
        /*004a*/ 	.short	(.L_95 - .L_94)


	//   ....[0]....
.L_94:
        /*004c*/ 	.word	0x00000070


	//   ....[1]....
        /*0050*/ 	.word	0x00000110


	//----- nvinfo : EIATTR_CBANK_PARAM_SIZE
	.align		4
.L_95:
        /*0054*/ 	.byte	0x03, 0x19
        /*0056*/ 	.short	0x0014


	//----- nvinfo : EIATTR_PARAM_CBANK
	.align		4
        /*0058*/ 	.byte	0x04, 0x0a
        /*005a*/ 	.short	(.L_97 - .L_96)
	.align		4
.L_96:
        /*005c*/ 	.word	index@(.nv.constant0._Z21double_to_half_kernelPdP6__halfi)
        /*0060*/ 	.short	0x0380
        /*0062*/ 	.short	0x0014


	//----- nvinfo : EIATTR_SW_WAR
	.align		4
.L_97:
        /*0064*/ 	.byte	0x04, 0x36
        /*0066*/ 	.short	(.L_99 - .L_98)
.L_98:
        /*0068*/ 	.word	0x00000008
.L_99:


//--------------------- .nv.callgraph             --------------------------
	.section	.nv.callgraph,"",@"SHT_CUDA_CALLGRAPH"
	.align	4
	.sectionentsize	8
	.align		4
        /*0000*/ 	.word	0x00000000
	.align		4
        /*0004*/ 	.word	0xffffffff
	.align		4
        /*0008*/ 	.word	0x00000000
	.align		4
        /*000c*/ 	.word	0xfffffffe
	.align		4
        /*0010*/ 	.word	0x00000000
	.align		4
        /*0014*/ 	.word	0xfffffffd
	.align		4
        /*0018*/ 	.word	0x00000000
	.align		4
        /*001c*/ 	.word	0xfffffffc


//--------------------- .text._Z12scale_matrixPdid --------------------------
	.section	.text._Z12scale_matrixPdid,"ax",@progbits
	.align	128
        .global         _Z12scale_matrixPdid
        .type           _Z12scale_matrixPdid,@function
        .size           _Z12scale_matrixPdid,(.L_x_5 - _Z12scale_matrixPdid)
        .other          _Z12scale_matrixPdid,@"STO_CUDA_ENTRY STV_DEFAULT"
_Z12scale_matrixPdid:
.text._Z12scale_matrixPdid:
[----:B------:R-:W-:Y:S01]  /*0000*/  LDC R1, c[0x0][0x37c] ;  /* 0x0000df00ff017b82 */ /* 0x000fe20000000800 */
[----:B------:R-:W0:Y:S07]  /*0010*/  S2R R0, SR_TID.X ;  /* 0x0000000000007919 */ /* 0x000e2e0000002100 */
[----:B------:R-:W0:Y:S01]  /*0020*/  S2UR UR4, SR_CTAID.X ;  /* 0x00000000000479c3 */ /* 0x000e220000002500 */
[----:B------:R-:W1:Y:S07]  /*0030*/  LDCU UR5, c[0x0][0x388] ;  /* 0x00007100ff0577ac */ /* 0x000e6e0008000800 */
[----:B------:R-:W0:Y:S02]  /*0040*/  LDC R5, c[0x0][0x360] ;  /* 0x0000d800ff057b82 */ /* 0x000e240000000800 */
[----:B0-----:R-:W-:-:S05]  /*0050*/  IMAD R5, R5, UR4, R0 ;  /* 0x0000000405057c24 */ /* 0x001fca000f8e0200 */
[----:B-1----:R-:W-:-:S13]  /*0060*/  ISETP.GE.AND P0, PT, R5, UR5, PT ;  /* 0x0000000505007c0c */ /* 0x002fda000bf06270 */
[----:B------:R-:W-:Y:S05]  /*0070*/  @P0 EXIT ;  /* 0x000000000000094d */ /* 0x000fea0003800000 */
[----:B------:R-:W0:Y:S01]  /*0080*/  LDC.64 R2, c[0x0][0x380] ;  /* 0x0000e000ff027b82 */ /* 0x000e220000000a00 */
[----:B------:R-:W1:Y:S01]  /*0090*/  LDCU.64 UR4, c[0x0][0x358] ;  /* 0x00006b00ff0477ac */ /* 0x000e620008000a00 */
[----:B------:R-:W2:Y:S01]  /*00a0*/  LDCU.64 UR6, c[0x0][0x390] ;  /* 0x00007200ff0677ac */ /* 0x000ea20008000a00 */
[----:B0-----:R-:W-:-:S05]  /*00b0*/  IMAD.WIDE R2, R5, 0x8, R2 ;  /* 0x0000000805027825 */ /* 0x001fca00078e0202 */
[----:B-1----:R-:W2:Y:S02]  /*00c0*/  LDG.E.64 R4, desc[UR4][R2.64] ;  /* 0x0000000402047981 */ /* 0x002ea4000c1e1b00 */
[----:B--2---:R-:W-:-:S07]  /*00d0*/  DMUL R4, R4, UR6 ;  /* 0x0000000604047c28 */ /* 0x004fce0008000000 */
[----:B------:R-:W-:Y:S01]  /*00e0*/  STG.E.64 desc[UR4][R2.64], R4 ;  /* 0x0000000402007986 */ /* 0x000fe2000c101b04 */
[----:B------:R-:W-:Y:S05]  /*00f0*/  EXIT ;  /* 0x000000000000794d */ /* 0x000fea0003800000 */
.L_x_0:
[----:B------:R-:W-:-:S00]  /*0100*/  BRA `(.L_x_0) ;  /* 0xfffffffc00fc7947 */ /* 0x000fc0000383ffff */
[----:B------:R-:W-:-:S00]  /*0110*/  NOP ;  /* 0x0000000000007918 */ /* 0x000fc00000000000 */
        /* <DEDUP_REMOVED lines=14> */
.L_x_5:


//--------------------- .text._Z22float_to_double_kernelPfPdi --------------------------
	.section	.text._Z22float_to_double_kernelPfPdi,"ax",@progbits
	.align	128
        .global         _Z22float_to_double_kernelPfPdi
        .type           _Z22float_to_double_kernelPfPdi,@function
        .size           _Z22float_to_double_kernelPfPdi,(.L_x_6 - _Z22float_to_double_kernelPfPdi)
        .other          _Z22float_to_double_kernelPfPdi,@"STO_CUDA_ENTRY STV_DEFAULT"
_Z22float_to_double_kernelPfPdi:
.text._Z22float_to_double_kernelPfPdi:
        /* <DEDUP_REMOVED lines=9> */
[----:B------:R-:W1:Y:S07]  /*0090*/  LDCU.64 UR4, c[0x0][0x358] ;  /* 0x00006b00ff0477ac */ /* 0x000e6e0008000a00 */
[----:B------:R-:W2:Y:S01]  /*00a0*/  LDC.64 R6, c[0x0][0x388] ;  /* 0x0000e200ff067b82 */ /* 0x000ea20000000a00 */
[----:B0-----:R-:W-:-:S06]  /*00b0*/  IMAD.WIDE R2, R9, 0x4, R2 ;  /* 0x0000000409027825 */ /* 0x001fcc00078e0202 */
[----:B-1----:R-:W3:Y:S01]  /*00c0*/  LDG.E R2, desc[UR4][R2.64] ;  /* 0x0000000402027981 */ /* 0x002ee2000c1e1900 */
[----:B--2---:R-:W-:Y:S01]  /*00d0*/  IMAD.WIDE R6, R9, 0x8, R6 ;  /* 0x0000000809067825 */ /* 0x004fe200078e0206 */
[----:B---3--:R-:W0:Y:S04]  /*00e0*/  F2F.F64.F32 R4, R2 ;  /* 0x0000000200047310 */ /* 0x008e280000201800 */
[----:B0-----:R-:W-:Y:S01]  /*00f0*/  STG.E.64 desc[UR4][R6.64], R4 ;  /* 0x0000000406007986 */ /* 0x001fe2000c101b04 */
[----:B------:R-:W-:Y:S05]  /*0100*/  EXIT ;  /* 0x000000000000794d */ /* 0x000fea0003800000 */
.L_x_1:
        /* <DEDUP_REMOVED lines=15> */
.L_x_6:


//--------------------- .text._Z22double_to_float_kernelPdPfi --------------------------
	.section	.text._Z22double_to_float_kernelPdPfi,"ax",@progbits
	.align	128
        .global         _Z22double_to_float_kernelPdPfi
        .type           _Z22double_to_float_kernelPdPfi,@function
        .size           _Z22double_to_float_kernelPdPfi,(.L_x_7 - _Z22double_to_float_kernelPdPfi)
        .other          _Z22double_to_float_kernelPdPfi,@"STO_CUDA_ENTRY STV_DEFAULT"
_Z22double_to_float_kernelPdPfi:
.text._Z22double_to_float_kernelPdPfi:
        /* <DEDUP_REMOVED lines=12> */
[----:B-1----:R-:W3:Y:S01]  /*00c0*/  LDG.E.64 R2, desc[UR4][R2.64] ;  /* 0x0000000402027981 */ /* 0x002ee2000c1e1b00 */
[----:B--2---:R-:W-:Y:S01]  /*00d0*/  IMAD.WIDE R4, R7, 0x4, R4 ;  /* 0x0000000407047825 */ /* 0x004fe200078e0204 */
[----:B---3--:R-:W0:Y:S04]  /*00e0*/  F2F.F32.F64 R9, R2 ;  /* 0x0000000200097310 */ /* 0x008e280000301000 */
[----:B0-----:R-:W-:Y:S01]  /*00f0*/  STG.E desc[UR4][R4.64], R9 ;  /* 0x0000000904007986 */ /* 0x001fe2000c101904 */
[----:B------:R-:W-:Y:S05]  /*0100*/  EXIT ;  /* 0x000000000000794d */ /* 0x000fea0003800000 */
.L_x_2:
        /* <DEDUP_REMOVED lines=15> */
.L_x_7:


//--------------------- .text._Z21half_to_double_kernelP6__halfPdi --------------------------
	.section	.text._Z21half_to_double_kernelP6__halfPdi,"ax",@progbits
	.align	128
        .global         _Z21half_to_double_kernelP6__halfPdi
        .type           _Z21half_to_double_kernelP6__halfPdi,@function
        .size           _Z21half_to_double_kernelP6__halfPdi,(.L_x_8 - _Z21half_to_double_kernelP6__halfPdi)
        .other          _Z21half_to_double_kernelP6__halfPdi,@"STO_CUDA_ENTRY STV_DEFAULT"
_Z21half_to_double_kernelP6__halfPdi:
.text._Z21half_to_double_kernelP6__halfPdi:
        /* <DEDUP_REMOVED lines=12> */
[----:B-1----:R-:W3:Y:S01]  /*00c0*/  LDG.E.U16 R2, desc[UR4][R2.64] ;  /* 0x0000000402027981 */ /* 0x002ee2000c1e1500 */
[----:B--2---:R-:W-:-:S04]  /*00d0*/  IMAD.WIDE R6, R9, 0x8, R6 ;  /* 0x0000000809067825 */ /* 0x004fc800078e0206 */
[----:B---3--:R-:W-:-:S06]  /*00e0*/  HADD2.F32 R4, -RZ, R2.H0_H0 ;  /* 0x20000002ff047230 */ /* 0x008fcc0000004100 */
[----:B------:R-:W0:Y:S02]  /*00f0*/  F2F.F64.F32 R4, R4 ;  /* 0x0000000400047310 */ /* 0x000e240000201800 */
[----:B0-----:R-:W-:Y:S01]  /*0100*/  STG.E.64 desc[UR4][R6.64], R4 ;  /* 0x0000000406007986 */ /* 0x001fe2000c101b04 */
[----:B------:R-:W-:Y:S05]  /*0110*/  EXIT ;  /* 0x000000000000794d */ /* 0x000fea0003800000 */
.L_x_3:
        /* <DEDUP_REMOVED lines=14> */
.L_x_8:


//--------------------- .text._Z21double_to_half_kernelPdP6__halfi --------------------------
	.section	.text._Z21double_to_half_kernelPdP6__halfi,"ax",@progbits
	.align	128
        .global         _Z21double_to_half_kernelPdP6__halfi
        .type           _Z21double_to_half_kernelPdP6__halfi,@function
        .size           _Z21double_to_half_kernelPdP6__halfi,(.L_x_9 - _Z21double_to_half_kernelPdP6__halfi)
        .other          _Z21double_to_half_kernelPdP6__halfi,@"STO_CUDA_ENTRY STV_DEFAULT"
_Z21double_to_half_kernelPdP6__halfi:
.text._Z21double_to_half_kernelPdP6__halfi:
        /* <DEDUP_REMOVED lines=14> */
[----:B---3--:R-:W0:Y:S02]  /*00e0*/  F2F.F32.F64 R0, R2 ;  /* 0x0000000200007310 */ /* 0x008e240000301000 */
[----:B0-----:R-:W-:-:S05]  /*00f0*/  F2FP.F16.F32.PACK_AB R0, RZ, R0 ;  /* 0x00000000ff00723e */ /* 0x001fca00000000ff */
[----:B------:R-:W-:Y:S01]  /*0100*/  STG.E.U16 desc[UR4][R4.64], R0 ;  /* 0x0000000004007986 */ /* 0x000fe2000c101504 */
[----:B------:R-:W-:Y:S05]  /*0110*/  EXIT ;  /* 0x000000000000794d */ /* 0x000fea0003800000 */
.L_x_4:
        /* <DEDUP_REMOVED lines=14> */
.L_x_9:


//--------------------- .nv.shared.reserved.0     --------------------------
	.section	.nv.shared.reserved.0,"aw",@nobits
	.weak		__nv_reservedSMEM_offset_0_alias
	.size		__nv_reservedSMEM_offset_0_alias, 0, 64
	.other		__nv_reservedSMEM_offset_0_alias,@"STO_CUDA_RESERVED_SHARED STV_DEFAULT"
__nv_reservedSMEM_offset_0_alias:
	.zero		0
	.zero		64


//--------------------- .nv.constant0._Z12scale_matrixPdid --------------------------
	.section	.nv.constant0._Z12scale_matrixPdid,"a",@progbits
	.sectionflags	@""
	.align	4
.nv.constant0._Z12scale_matrixPdid:
	.zero		920


//--------------------- .nv.constant0._Z22float_to_double_kernelPfPdi --------------------------
	.section	.nv.constant0._Z22float_to_double_kernelPfPdi,"a",@progbits
	.sectionflags	@""
	.align	4
.nv.constant0._Z22float_to_double_kernelPfPdi:
	.zero		916


//--------------------- .nv.constant0._Z22double_to_float_kernelPdPfi --------------------------
	.section	.nv.constant0._Z22double_to_float_kernelPdPfi,"a",@progbits
	.sectionflags	@""
	.align	4
.nv.constant0._Z22double_to_float_kernelPdPfi:
	.zero		916


//--------------------- .nv.constant0._Z21half_to_double_kernelP6__halfPdi --------------------------
	.section	.nv.constant0._Z21half_to_double_kernelP6__halfPdi,"a",@progbits
	.sectionflags	@""
	.align	4
.nv.constant0._Z21half_to_double_kernelP6__halfPdi:
	.zero		916


//--------------------- .nv.constant0._Z21double_to_half_kernelPdP6__halfi --------------------------
	.section	.nv.constant0._Z21double_to_half_kernelPdP6__halfi,"a",@progbits
	.sectionflags	@""
	.align	4
.nv.constant0._Z21double_to_half_kernelPdP6__halfi:
	.zero		916


//--------------------- SYMBOLS --------------------------

	.type		.nv.reservedSmem.offset0,@object
	.size		.nv.reservedSmem.offset0,0x4
